	.headerflags	@"EF_CUDA_TEXMODE_UNIFIED EF_CUDA_64BIT_ADDRESS EF_CUDA_ACCELERATORS EF_CUDA_SM90 EF_CUDA_VIRTUAL_SM(EF_CUDA_SM90)"
	.elftype	@"ET_EXEC"


//--------------------- .nv.info                  --------------------------
	.section	.nv.info,"",@"SHT_CUDA_INFO"
	.align	4


	//----- nvinfo : EIATTR_REGCOUNT
	.align		4
        /*0000*/ 	.byte	0x04, 0x2f
        /*0002*/ 	.short	(.L_1 - .L_0)
	.align		4
.L_0:
        /*0004*/ 	.word	index@(triton_poi_fused_cat_34)
        /*0008*/ 	.word	0x0000000c


	//----- nvinfo : EIATTR_MIN_STACK_SIZE
	.align		4
.L_1:
        /*000c*/ 	.byte	0x04, 0x12
        /*000e*/ 	.short	(.L_3 - .L_2)
	.align		4
.L_2:
        /*0010*/ 	.word	index@(triton_poi_fused_cat_34)
        /*0014*/ 	.word	0x00000000


	//----- nvinfo : EIATTR_FRAME_SIZE
	.align		4
.L_3:
        /*0018*/ 	.byte	0x04, 0x11
        /*001a*/ 	.short	(.L_5 - .L_4)
	.align		4
.L_4:
        /*001c*/ 	.word	index@(triton_poi_fused_cat_34)
        /*0020*/ 	.word	0x00000000


	//----- nvinfo : EIATTR_MIN_STACK_SIZE
	.align		4
.L_5:
        /*0024*/ 	.byte	0x04, 0x12
        /*0026*/ 	.short	(.L_7 - .L_6)
	.align		4
.L_6:
        /*0028*/ 	.word	index@(triton_poi_fused_cat_34)
        /*002c*/ 	.word	0x00000000
.L_7:


//--------------------- .nv.info.triton_poi_fused_cat_34 --------------------------
	.section	.nv.info.triton_poi_fused_cat_34,"",@"SHT_CUDA_INFO"
	.sectionflags	@""
	.align	4


	//----- nvinfo : EIATTR_CUDA_API_VERSION
	.align		4
        /*0000*/ 	.byte	0x04, 0x37
        /*0002*/ 	.short	(.L_9 - .L_8)
.L_8:
        /*0004*/ 	.word	0x0000007c


	//----- nvinfo : EIATTR_KPARAM_INFO
	.align		4
.L_9:
        /*0008*/ 	.byte	0x04, 0x17
        /*000a*/ 	.short	(.L_11 - .L_10)
.L_10:
        /*000c*/ 	.word	0x00000000
        /*0010*/ 	.short	0x0002
        /*0012*/ 	.short	0x0010
        /*0014*/ 	.byte	0x00, 0xf0, 0x11, 0x00


	//----- nvinfo : EIATTR_KPARAM_INFO
	.align		4
.L_11:
        /*0018*/ 	.byte	0x04, 0x17
        /*001a*/ 	.short	(.L_13 - .L_12)
.L_12:
        /*001c*/ 	.word	0x00000000
        /*0020*/ 	.short	0x0001
        /*0022*/ 	.short	0x0008
        /*0024*/ 	.byte	0x00, 0xf4, 0x21, 0x00


	//----- nvinfo : EIATTR_KPARAM_INFO
	.align		4
.L_13:
        /*0028*/ 	.byte	0x04, 0x17
        /*002a*/ 	.short	(.L_15 - .L_14)
.L_14:
        /*002c*/ 	.word	0x00000000
        /*0030*/ 	.short	0x0000
        /*0032*/ 	.short	0x0000
        /*0034*/ 	.byte	0x00, 0xf4, 0x21, 0x00


	//----- nvinfo : EIATTR_SPARSE_MMA_MASK
	.align		4
.L_15:
        /*0038*/ 	.byte	0x03, 0x50
        /*003a*/ 	.short	0x0000


	//----- nvinfo : EIATTR_MAXREG_COUNT
	.align		4
        /*003c*/ 	.byte	0x03, 0x1b
        /*003e*/ 	.short	0x00ff


	//----- nvinfo : EIATTR_EXIT_INSTR_OFFSETS
	.align		4
        /*0040*/ 	.byte	0x04, 0x1c
        /*0042*/ 	.short	(.L_17 - .L_16)


	//   ....[0]....
.L_16:
        /*0044*/ 	.word	0x00000130


	//----- nvinfo : EIATTR_REQNTID
	.align		4
.L_17:
        /*0048*/ 	.byte	0x04, 0x10
        /*004a*/ 	.short	(.L_19 - .L_18)
.L_18:
        /*004c*/ 	.word	0x00000080
        /*0050*/ 	.word	0x00000001
        /*0054*/ 	.word	0x00000001


	//----- nvinfo : EIATTR_CBANK_PARAM_SIZE
	.align		4
.L_19:
        /*0058*/ 	.byte	0x03, 0x19
        /*005a*/ 	.short	0x0014


	//----- nvinfo : EIATTR_PARAM_CBANK
	.align		4
        /*005c*/ 	.byte	0x04, 0x0a
        /*005e*/ 	.short	(.L_21 - .L_20)
	.align		4
.L_20:
        /*0060*/ 	.word	index@(.nv.constant0.triton_poi_fused_cat_34)
        /*0064*/ 	.short	0x0210
        /*0066*/ 	.short	0x0014


	//----- nvinfo : EIATTR_SW_WAR
	.align		4
.L_21:
        /*0068*/ 	.byte	0x04, 0x36
        /*006a*/ 	.short	(.L_23 - .L_22)
.L_22:
        /*006c*/ 	.word	0x00000008
.L_23:


//--------------------- .nv.callgraph             --------------------------
	.section	.nv.callgraph,"",@"SHT_CUDA_CALLGRAPH"
	.align	4
	.sectionentsize	8
	.align		4
        /*0000*/ 	.word	0x00000000
	.align		4
        /*0004*/ 	.word	0xffffffff
	.align		4
        /*0008*/ 	.word	0x00000000
	.align		4
        /*000c*/ 	.word	0xfffffffe
	.align		4
        /*0010*/ 	.word	0x00000000
	.align		4
        /*0014*/ 	.word	0xfffffffd
	.align		4
        /*0018*/ 	.word	0x00000000
	.align		4
        /*001c*/ 	.word	0xfffffffc


//--------------------- .text.triton_poi_fused_cat_34 --------------------------
	.section	.text.triton_poi_fused_cat_34,"ax",@progbits
	.align	128
        .global         triton_poi_fused_cat_34
        .type           triton_poi_fused_cat_34,@function
        .size           triton_poi_fused_cat_34,(.L_x_1 - triton_poi_fused_cat_34)
        .other          triton_poi_fused_cat_34,@"STO_CUDA_ENTRY STV_DEFAULT"
triton_poi_fused_cat_34:
.text.triton_poi_fused_cat_34:
[----:B------:R-:W-:Y:S01]  /*0000*/  LDC R1, c[0x0][0x28] ;  /* 0x00000a00ff017b82 */ /* 0x000fe20000000800 */
[----:B------:R-:W1:Y:S07]  /*0010*/  S2R R0, SR_TID.X ;  /* 0x0000000000007919 */ /* 0x000e6e0000002100 */
[----:B------:R-:W2:Y:S01]  /*0020*/  LDC.64 R4, c[0x0][0x210] ;  /* 0x00008400ff047b82 */ /* 0x000ea20000000a00 */
[----:B------:R-:W-:Y:S01]  /*0030*/  ULDC.64 UR4, c[0x0][0x208] ;  /* 0x0000820000047ab9 */ /* 0x000fe20000000a00 */
[----:B------:R-:W3:Y:S06]  /*0040*/  S2R R9, SR_CTAID.X ;  /* 0x0000000000097919 */ /* 0x000eec0000002500 */
[----:B------:R-:W4:Y:S01]  /*0050*/  LDC.64 R2, c[0x0][0x218] ;  /* 0x00008600ff027b82 */ /* 0x000f220000000a00 */
[----:B-1----:R-:W-:-:S05]  /*0060*/  IMAD.SHL.U32 R0, R0, 0x4, RZ ;  /* 0x0000000400007824 */ /* 0x002fca00078e00ff */
[----:B------:R-:W-:-:S05]  /*0070*/  LOP3.LUT R0, R0, 0x1fc, RZ, 0xc0, !PT ;  /* 0x000001fc00007812 */ /* 0x000fca00078ec0ff */
[----:B---3--:R-:W-:-:S04]  /*0080*/  IMAD R9, R9, 0x200, R0 ;  /* 0x0000020009097824 */ /* 0x008fc800078e0200 */
[----:B--2---:R-:W-:-:S06]  /*0090*/  IMAD.WIDE R4, R9, 0x4, R4 ;  /* 0x0000000409047825 */ /* 0x004fcc00078e0204 */
[----:B------:R-:W2:Y:S01]  /*00a0*/  LDG.E.128 R4, desc[UR4][R4.64] ;  /* 0x0000000404047981 */ /* 0x000ea2000c1e1d00 */
[----:B------:R-:W-:-:S04]  /*00b0*/  SHF.R.S32.HI R0, RZ, 0x1f, R9 ;  /* 0x0000001fff007819 */ /* 0x000fc80000011409 */
[----:B------:R-:W-:-:S05]  /*00c0*/  LEA.HI R0, R0, R9, RZ, 0x6 ;  /* 0x0000000900007211 */ /* 0x000fca00078f30ff */
[C---:B------:R-:W-:Y:S01]  /*00d0*/  IMAD.SHL.U32 R8, R0.reuse, 0x2, RZ ;  /* 0x0000000200087824 */ /* 0x040fe200078e00ff */
[----:B------:R-:W-:-:S04]  /*00e0*/  LOP3.LUT R0, R0, 0xffffffc0, RZ, 0xc0, !PT ;  /* 0xffffffc000007812 */ /* 0x000fc800078ec0ff */
[----:B------:R-:W-:-:S04]  /*00f0*/  LOP3.LUT R8, R8, 0xffffff80, RZ, 0xc0, !PT ;  /* 0xffffff8008087812 */ /* 0x000fc800078ec0ff */
[----:B------:R-:W-:-:S05]  /*0100*/  IADD3 R9, R8, R9, -R0 ;  /* 0x0000000908097210 */ /* 0x000fca0007ffe800 */
[----:B----4-:R-:W-:-:S05]  /*0110*/  IMAD.WIDE R2, R9, 0x4, R2 ;  /* 0x0000000409027825 */ /* 0x010fca00078e0202 */
[----:B--2---:R-:W-:Y:S01]  /*0120*/  STG.E.128 desc[UR4][R2.64], R4 ;  /* 0x0000000402007986 */ /* 0x004fe2000c101d04 */
[----:B------:R-:W-:Y:S05]  /*0130*/  EXIT ;  /* 0x000000000000794d */ /* 0x000fea0003800000 */
.L_x_0:
[----:B------:R-:W-:-:S00]  /*0140*/  BRA `(.L_x_0) ;  /* 0xfffffffc00fc7947 */ /* 0x000fc0000383ffff */
[----:B------:R-:W-:-:S00]  /*0150*/  NOP ;  /* 0x0000000000007918 */ /* 0x000fc00000000000 */
        /* <DEDUP_REMOVED lines=10> */
.L_x_1:


//--------------------- .nv.constant0.triton_poi_fused_cat_34 --------------------------
	.section	.nv.constant0.triton_poi_fused_cat_34,"a",@progbits
	.sectionflags	@""
	.align	4
.nv.constant0.triton_poi_fused_cat_34:
	.zero		548
